//
// Generated by NVIDIA NVVM Compiler
//
// Compiler Build ID: CL-36424714
// Cuda compilation tools, release 13.0, V13.0.88
// Based on NVVM 20.0.0
//

.version 9.0
.target sm_100
.address_size 64

	// .globl	_Z25dataBasedDivergenceKernelPfii
.global .align 4 .b8 __cudart_i2opi_f[24] = {65, 144, 67, 60, 153, 149, 98, 219, 192, 221, 52, 245, 209, 87, 39, 252, 41, 21, 68, 78, 110, 131, 249, 162};

.visible .entry _Z25dataBasedDivergenceKernelPfii(
	.param .u64 .ptr .align 1 _Z25dataBasedDivergenceKernelPfii_param_0,
	.param .u32 _Z25dataBasedDivergenceKernelPfii_param_1,
	.param .u32 _Z25dataBasedDivergenceKernelPfii_param_2
)
{
	.local .align 4 .b8 	__local_depot0[28];
	.reg .b64 	%SP;
	.reg .b64 	%SPL;
	.reg .pred 	%p<26>;
	.reg .b32 	%r<100>;
	.reg .b32 	%f<105>;
	.reg .b64 	%rd<40>;
	.reg .b64 	%fd<5>;

	mov.u64 	%SPL, __local_depot0;
	ld.param.u64 	%rd13, [_Z25dataBasedDivergenceKernelPfii_param_0];
	ld.param.u32 	%r35, [_Z25dataBasedDivergenceKernelPfii_param_1];
	ld.param.u32 	%r34, [_Z25dataBasedDivergenceKernelPfii_param_2];
	add.u64 	%rd1, %SPL, 0;
	mov.u32 	%r36, %ctaid.x;
	mov.u32 	%r37, %ntid.x;
	mov.u32 	%r38, %tid.x;
	mad.lo.s32 	%r1, %r36, %r37, %r38;
	setp.ge.s32 	%p1, %r1, %r35;
	@%p1 bra 	$L__BB0_25;
	cvta.to.global.u64 	%rd15, %rd13;
	mul.wide.s32 	%rd16, %r1, 4;
	add.s64 	%rd2, %rd15, %rd16;
	ld.global.f32 	%f104, [%rd2];
	setp.gt.f32 	%p2, %f104, 0f42480000;
	@%p2 bra 	$L__BB0_7;
	setp.lt.s32 	%p3, %r34, 1;
	@%p3 bra 	$L__BB0_24;
	mov.b32 	%r95, 0;
	mov.u64 	%rd19, __cudart_i2opi_f;
$L__BB0_4:
	fma.rn.f32 	%f11, %f104, 0f3F7FF0FE, 0f402DF854;
	mul.f32 	%f19, %f11, 0f3F22F983;
	cvt.rni.s32.f32 	%r99, %f19;
	cvt.rn.f32.s32 	%f20, %r99;
	fma.rn.f32 	%f21, %f20, 0fBFC90FDA, %f11;
	fma.rn.f32 	%f22, %f20, 0fB3A22168, %f21;
	fma.rn.f32 	%f103, %f20, 0fA7C234C5, %f22;
	abs.f32 	%f13, %f11;
	setp.ltu.f32 	%p4, %f13, 0f47CE4780;
	@%p4 bra 	$L__BB0_23;
	setp.neu.f32 	%p5, %f13, 0f7F800000;
	@%p5 bra 	$L__BB0_18;
	mov.f32 	%f25, 0f00000000;
	mul.rn.f32 	%f103, %f11, %f25;
	mov.b32 	%r99, 0;
	bra.uni 	$L__BB0_23;
$L__BB0_7:
	setp.lt.s32 	%p13, %r34, 1;
	@%p13 bra 	$L__BB0_24;
	mov.b32 	%r90, 0;
	mov.u64 	%rd28, __cudart_i2opi_f;
$L__BB0_9:
	fma.rn.f32 	%f3, %f104, 0f3F800408, 0f3EA0D973;
	mul.f32 	%f54, %f3, 0f3F22F983;
	cvt.rni.s32.f32 	%r94, %f54;
	cvt.rn.f32.s32 	%f55, %r94;
	fma.rn.f32 	%f56, %f55, 0fBFC90FDA, %f3;
	fma.rn.f32 	%f57, %f55, 0fB3A22168, %f56;
	fma.rn.f32 	%f101, %f55, 0fA7C234C5, %f57;
	abs.f32 	%f5, %f3;
	setp.ltu.f32 	%p14, %f5, 0f47CE4780;
	@%p14 bra 	$L__BB0_17;
	setp.neu.f32 	%p15, %f5, 0f7F800000;
	@%p15 bra 	$L__BB0_12;
	mov.f32 	%f60, 0f00000000;
	mul.rn.f32 	%f101, %f3, %f60;
	mov.b32 	%r94, 0;
	bra.uni 	$L__BB0_17;
$L__BB0_12:
	mov.b32 	%r4, %f3;
	shl.b32 	%r66, %r4, 8;
	or.b32  	%r5, %r66, -2147483648;
	mov.b64 	%rd38, 0;
	mov.b32 	%r91, 0;
	mov.u64 	%rd36, %rd28;
	mov.u64 	%rd37, %rd1;
$L__BB0_13:
	.pragma "nounroll";
	ld.global.nc.u32 	%r67, [%rd36];
	mad.wide.u32 	%rd30, %r67, %r5, %rd38;
	shr.u64 	%rd38, %rd30, 32;
	st.local.u32 	[%rd37], %rd30;
	add.s32 	%r91, %r91, 1;
	add.s64 	%rd37, %rd37, 4;
	add.s64 	%rd36, %rd36, 4;
	setp.ne.s32 	%p16, %r91, 6;
	@%p16 bra 	$L__BB0_13;
	shr.u32 	%r68, %r4, 23;
	st.local.u32 	[%rd1+24], %rd38;
	and.b32  	%r8, %r68, 31;
	and.b32  	%r69, %r68, 224;
	add.s32 	%r70, %r69, -128;
	shr.u32 	%r71, %r70, 5;
	mul.wide.u32 	%rd31, %r71, 4;
	sub.s64 	%rd9, %rd1, %rd31;
	ld.local.u32 	%r92, [%rd9+24];
	ld.local.u32 	%r93, [%rd9+20];
	setp.eq.s32 	%p17, %r8, 0;
	@%p17 bra 	$L__BB0_16;
	shf.l.wrap.b32 	%r92, %r93, %r92, %r8;
	ld.local.u32 	%r72, [%rd9+16];
	shf.l.wrap.b32 	%r93, %r72, %r93, %r8;
$L__BB0_16:
	shr.u32 	%r73, %r92, 30;
	shf.l.wrap.b32 	%r74, %r93, %r92, 2;
	shl.b32 	%r75, %r93, 2;
	shr.u32 	%r76, %r74, 31;
	add.s32 	%r77, %r76, %r73;
	neg.s32 	%r78, %r77;
	setp.lt.s32 	%p18, %r4, 0;
	selp.b32 	%r94, %r78, %r77, %p18;
	xor.b32  	%r79, %r74, %r4;
	shr.s32 	%r80, %r74, 31;
	xor.b32  	%r81, %r80, %r74;
	xor.b32  	%r82, %r80, %r75;
	cvt.u64.u32 	%rd32, %r81;
	shl.b64 	%rd33, %rd32, 32;
	cvt.u64.u32 	%rd34, %r82;
	or.b64  	%rd35, %rd33, %rd34;
	cvt.rn.f64.s64 	%fd3, %rd35;
	mul.f64 	%fd4, %fd3, 0d3BF921FB54442D19;
	cvt.rn.f32.f64 	%f58, %fd4;
	neg.f32 	%f59, %f58;
	setp.lt.s32 	%p19, %r79, 0;
	selp.f32 	%f101, %f59, %f58, %p19;
$L__BB0_17:
	mul.rn.f32 	%f61, %f101, %f101;
	and.b32  	%r84, %r94, 1;
	setp.eq.b32 	%p20, %r84, 1;
	selp.f32 	%f62, 0f3F800000, %f101, %p20;
	fma.rn.f32 	%f63, %f61, %f62, 0f00000000;
	fma.rn.f32 	%f64, %f61, 0f37CBAC00, 0fBAB607ED;
	selp.f32 	%f65, %f64, 0fB94D4153, %p20;
	selp.f32 	%f66, 0f3D2AAABB, 0f3C0885E4, %p20;
	fma.rn.f32 	%f67, %f65, %f61, %f66;
	selp.f32 	%f68, 0fBEFFFFFF, 0fBE2AAAA8, %p20;
	fma.rn.f32 	%f69, %f67, %f61, %f68;
	fma.rn.f32 	%f70, %f69, %f63, %f62;
	and.b32  	%r85, %r94, 2;
	setp.eq.s32 	%p21, %r85, 0;
	mov.f32 	%f71, 0f00000000;
	sub.f32 	%f72, %f71, %f70;
	selp.f32 	%f73, %f70, %f72, %p21;
	add.f32 	%f74, %f5, 0f3F800000;
	setp.lt.f32 	%p22, %f74, 0f00800000;
	mul.f32 	%f75, %f74, 0f4B000000;
	selp.f32 	%f76, %f75, %f74, %p22;
	selp.f32 	%f77, 0fC1B80000, 0f00000000, %p22;
	mov.b32 	%r86, %f76;
	add.s32 	%r87, %r86, -1059760811;
	and.b32  	%r88, %r87, -8388608;
	sub.s32 	%r89, %r86, %r88;
	mov.b32 	%f78, %r89;
	cvt.rn.f32.s32 	%f79, %r88;
	fma.rn.f32 	%f80, %f79, 0f34000000, %f77;
	add.f32 	%f81, %f78, 0fBF800000;
	fma.rn.f32 	%f82, %f81, 0fBE055027, 0f3E1039F6;
	fma.rn.f32 	%f83, %f82, %f81, 0fBDF8CDCC;
	fma.rn.f32 	%f84, %f83, %f81, 0f3E0F2955;
	fma.rn.f32 	%f85, %f84, %f81, 0fBE2AD8B9;
	fma.rn.f32 	%f86, %f85, %f81, 0f3E4CED0B;
	fma.rn.f32 	%f87, %f86, %f81, 0fBE7FFF22;
	fma.rn.f32 	%f88, %f87, %f81, 0f3EAAAA78;
	fma.rn.f32 	%f89, %f88, %f81, 0fBF000000;
	mul.f32 	%f90, %f81, %f89;
	fma.rn.f32 	%f91, %f90, %f81, %f81;
	fma.rn.f32 	%f92, %f80, 0f3F317218, %f91;
	setp.gt.u32 	%p23, %r86, 2139095039;
	fma.rn.f32 	%f93, %f76, 0f7F800000, 0f7F800000;
	selp.f32 	%f94, %f93, %f92, %p23;
	setp.eq.f32 	%p24, %f76, 0f00000000;
	selp.f32 	%f95, 0fFF800000, %f94, %p24;
	add.f32 	%f96, %f95, %f73;
	fma.rn.f32 	%f97, %f96, 0f3F7FF78C, 0f3F9E064B;
	abs.f32 	%f98, %f97;
	add.f32 	%f99, %f98, 0f3A83126F;
	sqrt.rn.f32 	%f104, %f99;
	add.s32 	%r90, %r90, 1;
	setp.eq.s32 	%p25, %r90, %r34;
	@%p25 bra 	$L__BB0_24;
	bra.uni 	$L__BB0_9;
$L__BB0_18:
	mov.b32 	%r20, %f11;
	shl.b32 	%r41, %r20, 8;
	or.b32  	%r21, %r41, -2147483648;
	mov.b64 	%rd39, 0;
	mov.b32 	%r96, 0;
$L__BB0_19:
	.pragma "nounroll";
	mul.wide.u32 	%rd18, %r96, 4;
	add.s64 	%rd20, %rd19, %rd18;
	ld.global.nc.u32 	%r42, [%rd20];
	mad.wide.u32 	%rd21, %r42, %r21, %rd39;
	shr.u64 	%rd39, %rd21, 32;
	add.s64 	%rd22, %rd1, %rd18;
	st.local.u32 	[%rd22], %rd21;
	add.s32 	%r96, %r96, 1;
	setp.ne.s32 	%p6, %r96, 6;
	@%p6 bra 	$L__BB0_19;
	shr.u32 	%r43, %r20, 23;
	st.local.u32 	[%rd1+24], %rd39;
	and.b32  	%r24, %r43, 31;
	and.b32  	%r44, %r43, 224;
	add.s32 	%r45, %r44, -128;
	shr.u32 	%r46, %r45, 5;
	mul.wide.u32 	%rd23, %r46, 4;
	sub.s64 	%rd12, %rd1, %rd23;
	ld.local.u32 	%r97, [%rd12+24];
	ld.local.u32 	%r98, [%rd12+20];
	setp.eq.s32 	%p7, %r24, 0;
	@%p7 bra 	$L__BB0_22;
	shf.l.wrap.b32 	%r97, %r98, %r97, %r24;
	ld.local.u32 	%r47, [%rd12+16];
	shf.l.wrap.b32 	%r98, %r47, %r98, %r24;
$L__BB0_22:
	shr.u32 	%r48, %r97, 30;
	shf.l.wrap.b32 	%r49, %r98, %r97, 2;
	shl.b32 	%r50, %r98, 2;
	shr.u32 	%r51, %r49, 31;
	add.s32 	%r52, %r51, %r48;
	neg.s32 	%r53, %r52;
	setp.lt.s32 	%p8, %r20, 0;
	selp.b32 	%r99, %r53, %r52, %p8;
	xor.b32  	%r54, %r49, %r20;
	shr.s32 	%r55, %r49, 31;
	xor.b32  	%r56, %r55, %r49;
	xor.b32  	%r57, %r55, %r50;
	cvt.u64.u32 	%rd24, %r56;
	shl.b64 	%rd25, %rd24, 32;
	cvt.u64.u32 	%rd26, %r57;
	or.b64  	%rd27, %rd25, %rd26;
	cvt.rn.f64.s64 	%fd1, %rd27;
	mul.f64 	%fd2, %fd1, 0d3BF921FB54442D19;
	cvt.rn.f32.f64 	%f23, %fd2;
	neg.f32 	%f24, %f23;
	setp.lt.s32 	%p9, %r54, 0;
	selp.f32 	%f103, %f24, %f23, %p9;
$L__BB0_23:
	add.s32 	%r59, %r99, 1;
	mul.rn.f32 	%f26, %f103, %f103;
	and.b32  	%r60, %r99, 1;
	setp.eq.b32 	%p10, %r60, 1;
	selp.f32 	%f27, %f103, 0f3F800000, %p10;
	fma.rn.f32 	%f28, %f26, %f27, 0f00000000;
	fma.rn.f32 	%f29, %f26, 0f37CBAC00, 0fBAB607ED;
	selp.f32 	%f30, 0fB94D4153, %f29, %p10;
	selp.f32 	%f31, 0f3C0885E4, 0f3D2AAABB, %p10;
	fma.rn.f32 	%f32, %f30, %f26, %f31;
	selp.f32 	%f33, 0fBE2AAAA8, 0fBEFFFFFF, %p10;
	fma.rn.f32 	%f34, %f32, %f26, %f33;
	fma.rn.f32 	%f35, %f34, %f28, %f27;
	and.b32  	%r61, %r59, 2;
	setp.eq.s32 	%p11, %r61, 0;
	mov.f32 	%f36, 0f00000000;
	sub.f32 	%f37, %f36, %f35;
	selp.f32 	%f38, %f35, %f37, %p11;
	fma.rn.f32 	%f39, %f13, 0fBBBB989D, 0f3F000000;
	cvt.sat.f32.f32 	%f40, %f39;
	mov.f32 	%f41, 0f4B400001;
	mov.f32 	%f42, 0f437C0000;
	fma.rm.f32 	%f43, %f40, %f42, %f41;
	add.f32 	%f44, %f43, 0fCB40007F;
	neg.f32 	%f45, %f44;
	fma.rn.f32 	%f46, %f13, 0fBFB8AA3B, %f45;
	fma.rn.f32 	%f47, %f13, 0fB2A57060, %f46;
	mov.b32 	%r62, %f43;
	shl.b32 	%r63, %r62, 23;
	mov.b32 	%f48, %r63;
	ex2.approx.ftz.f32 	%f49, %f47;
	fma.rn.f32 	%f50, %f49, %f48, %f38;
	fma.rn.f32 	%f51, %f50, 0f3F800E1F, 0f3F13C468;
	abs.f32 	%f52, %f51;
	add.f32 	%f53, %f52, 0f3A83126F;
	rsqrt.approx.f32 	%f104, %f53;
	add.s32 	%r95, %r95, 1;
	setp.ne.s32 	%p12, %r95, %r34;
	@%p12 bra 	$L__BB0_4;
$L__BB0_24:
	st.global.f32 	[%rd2], %f104;
$L__BB0_25:
	ret;

}


// ===== COMPILED SASS (sm_100) =====

	.target	sm_100

	.elftype	@"ET_EXEC"


//--------------------- .note.nv.tkinfo           --------------------------
	.section	.note.nv.tkinfo,"",@"SHT_NOTE"
	.sectionflags	@"SHF_NOTE_NV_TKINFO"
	.tkinfo
        /*0018*/ 	.word	0x00000002
        /*0030*/ 	.string	""
        /*0030*/ 	.string	"ptxas"
        /*0030*/ 	.string	"Cuda compilation tools, release 13.0, V13.0.88"
        /*0030*/ 	.string	"Build cuda_13.0.r13.0/compiler.36424714_0"
        /*0030*/ 	.string	"-arch sm_100 -m 64 "



//--------------------- .note.nv.cuinfo           --------------------------
	.section	.note.nv.cuinfo,"",@"SHT_NOTE"
	.sectionflags	@"SHF_NOTE_NV_CUINFO"
        /*0018*/ 	.short	0x0002
        /*001a*/ 	.short	0x0064
        /*001c*/ 	.short	0x0082
	.zero		2


//--------------------- .nv.info                  --------------------------
	.section	.nv.info,"",@"SHT_CUDA_INFO"
	.align	4


	//----- nvinfo : EIATTR_REGCOUNT
	.align		4
        /*0000*/ 	.byte	0x04, 0x2f
        /*0002*/ 	.short	(.L_2 - .L_1)
	.align		4
.L_1:
        /*0004*/ 	.word	index@(_Z25dataBasedDivergenceKernelPfii)
        /*0008*/ 	.word	0x00000012


	//----- nvinfo : EIATTR_FRAME_SIZE
	.align		4
.L_2:
        /*000c*/ 	.byte	0x04, 0x11
        /*000e*/ 	.short	(.L_4 - .L_3)
	.align		4
.L_3:
        /*0010*/ 	.word	index@($__internal_0_$__cuda_sm20_sqrt_rn_f32_slowpath)
        /*0014*/ 	.word	0x00000020


	//----- nvinfo : EIATTR_FRAME_SIZE
	.align		4
.L_4:
        /*0018*/ 	.byte	0x04, 0x11
        /*001a*/ 	.short	(.L_6 - .L_5)
	.align		4
.L_5:
        /*001c*/ 	.word	index@(_Z25dataBasedDivergenceKernelPfii)
        /*0020*/ 	.word	0x00000020


	//----- nvinfo : EIATTR_MIN_STACK_SIZE
	.align		4
.L_6:
        /*0024*/ 	.byte	0x04, 0x12
        /*0026*/ 	.short	(.L_8 - .L_7)
	.align		4
.L_7:
        /*0028*/ 	.word	index@(_Z25dataBasedDivergenceKernelPfii)
        /*002c*/ 	.word	0x00000020
.L_8:


//--------------------- .nv.compat                --------------------------
	.section	.nv.compat,"",@"SHT_CUDA_COMPAT_INFO"
	.align	4
        /*0000*/ 	.byte	0x02, 0x09, 0x00, 0x00, 0x02, 0x02, 0x01, 0x00, 0x02, 0x05, 0x05, 0x00, 0x03, 0x07, 0x01, 0x01
        /*0010*/ 	.byte	0x02, 0x03, 0x00, 0x00, 0x02, 0x06, 0x01, 0x00, 0x04, 0x0b, 0x08, 0x00, 0x01, 0x00, 0x00, 0x00
        /*0020*/ 	.byte	0x00, 0x00, 0x00, 0x00


//--------------------- .nv.info._Z25dataBasedDivergenceKernelPfii --------------------------
	.section	.nv.info._Z25dataBasedDivergenceKernelPfii,"",@"SHT_CUDA_INFO"
	.sectionflags	@""
	.align	4


	//----- nvinfo : EIATTR_CUDA_API_VERSION
	.align		4
        /*0000*/ 	.byte	0x04, 0x37
        /*0002*/ 	.short	(.L_10 - .L_9)
.L_9:
        /*0004*/ 	.word	0x00000082


	//----- nvinfo : EIATTR_KPARAM_INFO
	.align		4
.L_10:
        /*0008*/ 	.byte	0x04, 0x17
        /*000a*/ 	.short	(.L_12 - .L_11)
.L_11:
        /*000c*/ 	.word	0x00000000
        /*0010*/ 	.short	0x0002
        /*0012*/ 	.short	0x000c
        /*0014*/ 	.byte	0x00, 0xf0, 0x11, 0x00


	//----- nvinfo : EIATTR_KPARAM_INFO
	.align		4
.L_12:
        /*0018*/ 	.byte	0x04, 0x17
        /*001a*/ 	.short	(.L_14 - .L_13)
.L_13:
        /*001c*/ 	.word	0x00000000
        /*0020*/ 	.short	0x0001
        /*0022*/ 	.short	0x0008
        /*0024*/ 	.byte	0x00, 0xf0, 0x11, 0x00


	//----- nvinfo : EIATTR_KPARAM_INFO
	.align		4
.L_14:
        /*0028*/ 	.byte	0x04, 0x17
        /*002a*/ 	.short	(.L_16 - .L_15)
.L_15:
        /*002c*/ 	.word	0x00000000
        /*0030*/ 	.short	0x0000
        /*0032*/ 	.short	0x0000
        /*0034*/ 	.byte	0x00, 0xf5, 0x21, 0x00


	//----- nvinfo : EIATTR_SPARSE_MMA_MASK
	.align		4
.L_16:
        /*0038*/ 	.byte	0x03, 0x50
        /*003a*/ 	.short	0x0000


	//----- nvinfo : EIATTR_MAXREG_COUNT
	.align		4
        /*003c*/ 	.byte	0x03, 0x1b
        /*003e*/ 	.short	0x00ff


	//----- nvinfo : EIATTR_MERCURY_ISA_VERSION
	.align		4
        /*0040*/ 	.byte	0x03, 0x5f
        /*0042*/ 	.short	0x0101


	//----- nvinfo : EIATTR_VRC_CTA_INIT_COUNT
	.align		4
        /*0044*/ 	.byte	0x02, 0x4a
	.zero		1
	.zero		1


	//----- nvinfo : EIATTR_EXIT_INSTR_OFFSETS
	.align		4
        /*0048*/ 	.byte	0x04, 0x1c
        /*004a*/ 	.short	(.L_18 - .L_17)


	//   ....[0]....
.L_17:
        /*004c*/ 	.word	0x00000080


	//   ....[1]....
        /*0050*/ 	.word	0x00000ff0


	//----- nvinfo : EIATTR_CRS_STACK_SIZE
	.align		4
.L_18:
        /*0054*/ 	.byte	0x04, 0x1e
        /*0056*/ 	.short	(.L_20 - .L_19)
.L_19:
        /*0058*/ 	.word	0x00000000


	//----- nvinfo : EIATTR_CBANK_PARAM_SIZE
	.align		4
.L_20:
        /*005c*/ 	.byte	0x03, 0x19
        /*005e*/ 	.short	0x0010


	//----- nvinfo : EIATTR_PARAM_CBANK
	.align		4
        /*0060*/ 	.byte	0x04, 0x0a
        /*0062*/ 	.short	(.L_22 - .L_21)
	.align		4
.L_21:
        /*0064*/ 	.word	index@(.nv.constant0._Z25dataBasedDivergenceKernelPfii)
        /*0068*/ 	.short	0x0380
        /*006a*/ 	.short	0x0010


	//----- nvinfo : EIATTR_SW_WAR
	.align		4
.L_22:
        /*006c*/ 	.byte	0x04, 0x36
        /*006e*/ 	.short	(.L_24 - .L_23)
.L_23:
        /*0070*/ 	.word	0x00000008
.L_24:


//--------------------- .nv.callgraph             --------------------------
	.section	.nv.callgraph,"",@"SHT_CUDA_CALLGRAPH"
	.align	4
	.sectionentsize	8
	.align		4
        /*0000*/ 	.word	0x00000000
	.align		4
        /*0004*/ 	.word	0xffffffff
	.align		4
        /*0008*/ 	.word	0x00000000
	.align		4
        /*000c*/ 	.word	0xfffffffe
	.align		4
        /*0010*/ 	.word	0x00000000
	.align		4
        /*0014*/ 	.word	0xfffffffd
	.align		4
        /*0018*/ 	.word	0x00000000
	.align		4
        /*001c*/ 	.word	0xfffffffc


//--------------------- .nv.constant4             --------------------------
	.section	.nv.constant4,"a",@progbits
	.align	8
	.align		8
.nv.constant4:
        /*0000*/ 	.dword	__cudart_i2opi_f


//--------------------- .text._Z25dataBasedDivergenceKernelPfii --------------------------
	.section	.text._Z25dataBasedDivergenceKernelPfii,"ax",@progbits
	.align	128
        .global         _Z25dataBasedDivergenceKernelPfii
        .type           _Z25dataBasedDivergenceKernelPfii,@function
        .size           _Z25dataBasedDivergenceKernelPfii,(.L_x_16 - _Z25dataBasedDivergenceKernelPfii)
        .other          _Z25dataBasedDivergenceKernelPfii,@"STO_CUDA_ENTRY STV_DEFAULT"
_Z25dataBasedDivergenceKernelPfii:
.text._Z25dataBasedDivergenceKernelPfii:
[----:B------:R-:W0:Y:S01]  /*0000*/  LDC R1, c[0x0][0x37c] ;  /* 0x0000df00ff017b82 */ /* 0x000e220000000800 */
[----:B------:R-:W1:Y:S07]  /*0010*/  S2R R0, SR_TID.X ;  /* 0x0000000000007919 */ /* 0x000e6e0000002100 */
[----:B------:R-:W1:Y:S01]  /*0020*/  S2UR UR4, SR_CTAID.X ;  /* 0x00000000000479c3 */ /* 0x000e620000002500 */
[----:B------:R-:W2:Y:S01]  /*0030*/  LDCU UR5, c[0x0][0x388] ;  /* 0x00007100ff0577ac */ /* 0x000ea20008000800 */
[----:B0-----:R-:W-:-:S06]  /*0040*/  VIADD R1, R1, 0xffffffe0 ;  /* 0xffffffe001017836 */ /* 0x001fcc0000000000 */
[----:B------:R-:W1:Y:S02]  /*0050*/  LDC R3, c[0x0][0x360] ;  /* 0x0000d800ff037b82 */ /* 0x000e640000000800 */
[----:B-1----:R-:W-:-:S05]  /*0060*/  IMAD R3, R3, UR4, R0 ;  /* 0x0000000403037c24 */ /* 0x002fca000f8e0200 */
[----:B--2---:R-:W-:-:S13]  /*0070*/  ISETP.GE.AND P0, PT, R3, UR5, PT ;  /* 0x0000000503007c0c */ /* 0x004fda000bf06270 */
[----:B------:R-:W-:Y:S05]  /*0080*/  @P0 EXIT ;  /* 0x000000000000094d */ /* 0x000fea0003800000 */
[----:B------:R-:W0:Y:S01]  /*0090*/  LDC.64 R6, c[0x0][0x380] ;  /* 0x0000e000ff067b82 */ /* 0x000e220000000a00 */
[----:B------:R-:W1:Y:S01]  /*00a0*/  LDCU.64 UR6, c[0x0][0x358] ;  /* 0x00006b00ff0677ac */ /* 0x000e620008000a00 */
[----:B0-----:R-:W-:-:S05]  /*00b0*/  IMAD.WIDE R6, R3, 0x4, R6 ;  /* 0x0000000403067825 */ /* 0x001fca00078e0206 */
[----:B-1----:R-:W2:Y:S01]  /*00c0*/  LDG.E R9, desc[UR6][R6.64] ;  /* 0x0000000606097981 */ /* 0x002ea2000c1e1900 */
[----:B------:R-:W-:Y:S01]  /*00d0*/  BSSY.RECONVERGENT B0, `(.L_x_0) ;  /* 0x00000f0000007945 */ /* 0x000fe20003800200 */
[----:B--2---:R-:W-:-:S13]  /*00e0*/  FSETP.GT.AND P0, PT, R9, 50, PT ;  /* 0x424800000900780b */ /* 0x004fda0003f04000 */
[----:B------:R-:W-:Y:S05]  /*00f0*/  @P0 BRA `(.L_x_1) ;  /* 0x0000000400a00947 */ /* 0x000fea0003800000 */
[----:B------:R-:W0:Y:S02]  /*0100*/  LDCU UR4, c[0x0][0x38c] ;  /* 0x00007180ff0477ac */ /* 0x000e240008000800 */
[----:B0-----:R-:W-:-:S09]  /*0110*/  UISETP.GE.AND UP0, UPT, UR4, 0x1, UPT ;  /* 0x000000010400788c */ /* 0x001fd2000bf06270 */
[----:B------:R-:W-:Y:S05]  /*0120*/  BRA.U !UP0, `(.L_x_2) ;  /* 0x0000000d08a87547 */ /* 0x000fea000b800000 */
[----:B------:R-:W-:-:S07]  /*0130*/  IMAD.MOV.U32 R14, RZ, RZ, RZ ;  /* 0x000000ffff0e7224 */ /* 0x000fce00078e00ff */
.L_x_6:
[----:B------:R-:W-:Y:S01]  /*0140*/  HFMA2 R0, -RZ, RZ, 1.8740234375, -10224 ;  /* 0x3f7ff0feff007431 */ /* 0x000fe200000001ff */
[----:B------:R-:W-:Y:S04]  /*0150*/  BSSY.RECONVERGENT B1, `(.L_x_3) ;  /* 0x000003d000017945 */ /* 0x000fe80003800200 */
[----:B0-----:R-:W-:-:S04]  /*0160*/  FFMA R5, R9, R0, 2.7182817459106445312 ;  /* 0x402df85409057423 */ /* 0x001fc80000000000 */
[C---:B------:R-:W-:Y:S01]  /*0170*/  FMUL R0, R5.reuse, 0.63661974668502807617 ;  /* 0x3f22f98305007820 */ /* 0x040fe20000400000 */
[----:B------:R-:W-:-:S05]  /*0180*/  FSETP.GE.AND P0, PT, |R5|, 105615, PT ;  /* 0x47ce47800500780b */ /* 0x000fca0003f06200 */
[----:B------:R-:W0:Y:S02]  /*0190*/  F2I.NTZ R0, R0 ;  /* 0x0000000000007305 */ /* 0x000e240000203100 */
[----:B0-----:R-:W-:-:S05]  /*01a0*/  I2FP.F32.S32 R2, R0 ;  /* 0x0000000000027245 */ /* 0x001fca0000201400 */
[----:B------:R-:W-:-:S04]  /*01b0*/  FFMA R3, R2, -1.5707962512969970703, R5 ;  /* 0xbfc90fda02037823 */ /* 0x000fc80000000005 */
[----:B------:R-:W-:-:S04]  /*01c0*/  FFMA R3, R2, -7.5497894158615963534e-08, R3 ;  /* 0xb3a2216802037823 */ /* 0x000fc80000000003 */
[----:B------:R-:W-:Y:S01]  /*01d0*/  FFMA R2, R2, -5.3903029534742383927e-15, R3 ;  /* 0xa7c234c502027823 */ /* 0x000fe20000000003 */
[----:B------:R-:W-:Y:S06]  /*01e0*/  @!P0 BRA `(.L_x_4) ;  /* 0x0000000000cc8947 */ /* 0x000fec0003800000 */
[----:B------:R-:W-:-:S13]  /*01f0*/  FSETP.NEU.AND P0, PT, |R5|, +INF , PT ;  /* 0x7f8000000500780b */ /* 0x000fda0003f0d200 */
[----:B------:R-:W-:Y:S01]  /*0200*/  @!P0 FMUL R2, RZ, R5 ;  /* 0x00000005ff028220 */ /* 0x000fe20000400000 */
[----:B------:R-:W-:Y:S01]  /*0210*/  @!P0 IMAD.MOV.U32 R0, RZ, RZ, RZ ;  /* 0x000000ffff008224 */ /* 0x000fe200078e00ff */
[----:B------:R-:W-:Y:S06]  /*0220*/  @!P0 BRA `(.L_x_4) ;  /* 0x0000000000bc8947 */ /* 0x000fec0003800000 */
[----:B------:R-:W0:Y:S01]  /*0230*/  LDC.64 R12, c[0x4][RZ] ;  /* 0x01000000ff0c7b82 */ /* 0x000e220000000a00 */
[----:B------:R-:W-:Y:S01]  /*0240*/  IMAD.SHL.U32 R0, R5, 0x100, RZ ;  /* 0x0000010005007824 */ /* 0x000fe200078e00ff */
[----:B------:R-:W-:Y:S01]  /*0250*/  MOV R8, RZ ;  /* 0x000000ff00087202 */ /* 0x000fe20000000f00 */
[----:B------:R-:W-:Y:S01]  /*0260*/  IMAD.MOV.U32 R4, RZ, RZ, RZ ;  /* 0x000000ffff047224 */ /* 0x000fe200078e00ff */
[----:B------:R-:W-:Y:S02]  /*0270*/  UMOV UR4, URZ ;  /* 0x000000ff00047c82 */ /* 0x000fe40008000000 */
[----:B------:R-:W-:-:S07]  /*0280*/  LOP3.LUT R15, R0, 0x80000000, RZ, 0xfc, !PT ;  /* 0x80000000000f7812 */ /* 0x000fce00078efcff */
.L_x_5:
[----:B0-----:R-:W-:-:S06]  /*0290*/  IMAD.WIDE.U32 R2, R4, 0x4, R12 ;  /* 0x0000000404027825 */ /* 0x001fcc00078e000c */
[----:B------:R-:W2:Y:S01]  /*02a0*/  LDG.E.CONSTANT R2, desc[UR6][R2.64] ;  /* 0x0000000602027981 */ /* 0x000ea2000c1e9900 */
[C---:B-1----:R-:W-:Y:S01]  /*02b0*/  IMAD R0, R4.reuse, 0x4, R1 ;  /* 0x0000000404007824 */ /* 0x042fe200078e0201 */
[----:B------:R-:W-:-:S04]  /*02c0*/  IADD3 R4, PT, PT, R4, 0x1, RZ ;  /* 0x0000000104047810 */ /* 0x000fc80007ffe0ff */
[----:B------:R-:W-:Y:S01]  /*02d0*/  ISETP.NE.AND P0, PT, R4, 0x6, PT ;  /* 0x000000060400780c */ /* 0x000fe20003f05270 */
[----:B--2---:R-:W-:-:S03]  /*02e0*/  IMAD.WIDE.U32 R10, R2, R15, RZ ;  /* 0x0000000f020a7225 */ /* 0x004fc600078e00ff */
[----:B------:R-:W-:-:S04]  /*02f0*/  IADD3 R9, P1, PT, R10, R8, RZ ;  /* 0x000000080a097210 */ /* 0x000fc80007f3e0ff */
[----:B------:R-:W-:Y:S01]  /*0300*/  IADD3.X R8, PT, PT, R11, UR4, RZ, P1, !PT ;  /* 0x000000040b087c10 */ /* 0x000fe20008ffe4ff */
[----:B------:R1:W-:Y:S04]  /*0310*/  STL [R0], R9 ;  /* 0x0000000900007387 */ /* 0x0003e80000100800 */
[----:B------:R-:W-:Y:S05]  /*0320*/  @P0 BRA `(.L_x_5) ;  /* 0xfffffffc00d80947 */ /* 0x000fea000383ffff */
[----:B------:R-:W-:Y:S01]  /*0330*/  SHF.R.U32.HI R4, RZ, 0x17, R5 ;  /* 0x00000017ff047819 */ /* 0x000fe20000011605 */
[----:B------:R0:W-:Y:S03]  /*0340*/  STL [R1+0x18], R8 ;  /* 0x0000180801007387 */ /* 0x0001e60000100800 */
[C---:B-1----:R-:W-:Y:S02]  /*0350*/  LOP3.LUT R0, R4.reuse, 0xe0, RZ, 0xc0, !PT ;  /* 0x000000e004007812 */ /* 0x042fe400078ec0ff */
[----:B------:R-:W-:-:S03]  /*0360*/  LOP3.LUT P0, RZ, R4, 0x1f, RZ, 0xc0, !PT ;  /* 0x0000001f04ff7812 */ /* 0x000fc6000780c0ff */
[----:B------:R-:W-:-:S05]  /*0370*/  VIADD R0, R0, 0xffffff80 ;  /* 0xffffff8000007836 */ /* 0x000fca0000000000 */
[----:B------:R-:W-:-:S05]  /*0380*/  SHF.R.U32.HI R0, RZ, 0x5, R0 ;  /* 0x00000005ff007819 */ /* 0x000fca0000011600 */
[----:B------:R-:W-:-:S05]  /*0390*/  IMAD R9, R0, -0x4, R1 ;  /* 0xfffffffc00097824 */ /* 0x000fca00078e0201 */
[----:B------:R-:W2:Y:S04]  /*03a0*/  LDL R0, [R9+0x18] ;  /* 0x0000180009007983 */ /* 0x000ea80000100800 */
[----:B------:R-:W2:Y:S04]  /*03b0*/  LDL R3, [R9+0x14] ;  /* 0x0000140009037983 */ /* 0x000ea80000100800 */
[----:B------:R-:W3:Y:S01]  /*03c0*/  @P0 LDL R2, [R9+0x10] ;  /* 0x0000100009020983 */ /* 0x000ee20000100800 */
[----:B------:R-:W-:Y:S01]  /*03d0*/  LOP3.LUT R4, R4, 0x1f, RZ, 0xc0, !PT ;  /* 0x0000001f04047812 */ /* 0x000fe200078ec0ff */
[----:B------:R-:W-:Y:S01]  /*03e0*/  UMOV UR4, 0x54442d19 ;  /* 0x54442d1900047882 */ /* 0x000fe20000000000 */
[----:B------:R-:W-:-:S02]  /*03f0*/  UMOV UR5, 0x3bf921fb ;  /* 0x3bf921fb00057882 */ /* 0x000fc40000000000 */
[-C--:B--2---:R-:W-:Y:S02]  /*0400*/  @P0 SHF.L.W.U32.HI R0, R3, R4.reuse, R0 ;  /* 0x0000000403000219 */ /* 0x084fe40000010e00 */
[----:B---3--:R-:W-:Y:S02]  /*0410*/  @P0 SHF.L.W.U32.HI R3, R2, R4, R3 ;  /* 0x0000000402030219 */ /* 0x008fe40000010e03 */
[----:B------:R-:W-:Y:S02]  /*0420*/  ISETP.GE.AND P0, PT, R5, RZ, PT ;  /* 0x000000ff0500720c */ /* 0x000fe40003f06270 */
[C---:B------:R-:W-:Y:S02]  /*0430*/  SHF.L.W.U32.HI R2, R3.reuse, 0x2, R0 ;  /* 0x0000000203027819 */ /* 0x040fe40000010e00 */
[----:B------:R-:W-:Y:S02]  /*0440*/  SHF.L.U32 R3, R3, 0x2, RZ ;  /* 0x0000000203037819 */ /* 0x000fe400000006ff */
[----:B------:R-:W-:-:S04]  /*0450*/  SHF.R.S32.HI R4, RZ, 0x1f, R2 ;  /* 0x0000001fff047819 */ /* 0x000fc80000011402 */
[C---:B------:R-:W-:Y:S02]  /*0460*/  LOP3.LUT R10, R4.reuse, R3, RZ, 0x3c, !PT ;  /* 0x00000003040a7212 */ /* 0x040fe400078e3cff */
[----:B------:R-:W-:Y:S02]  /*0470*/  LOP3.LUT R11, R4, R2, RZ, 0x3c, !PT ;  /* 0x00000002040b7212 */ /* 0x000fe400078e3cff */
[----:B------:R-:W-:Y:S02]  /*0480*/  SHF.R.U32.HI R3, RZ, 0x1e, R0 ;  /* 0x0000001eff037819 */ /* 0x000fe40000011600 */
[C---:B------:R-:W-:Y:S02]  /*0490*/  LOP3.LUT R4, R2.reuse, R5, RZ, 0x3c, !PT ;  /* 0x0000000502047212 */ /* 0x040fe400078e3cff */
[----:B------:R-:W0:Y:S01]  /*04a0*/  I2F.F64.S64 R10, R10 ;  /* 0x0000000a000a7312 */ /* 0x000e220000301c00 */
[----:B------:R-:W-:Y:S02]  /*04b0*/  LEA.HI R0, R2, R3, RZ, 0x1 ;  /* 0x0000000302007211 */ /* 0x000fe400078f08ff */
[----:B------:R-:W-:-:S03]  /*04c0*/  ISETP.GE.AND P1, PT, R4, RZ, PT ;  /* 0x000000ff0400720c */ /* 0x000fc60003f26270 */
[----:B------:R-:W-:-:S05]  /*04d0*/  IMAD.MOV R2, RZ, RZ, -R0 ;  /* 0x000000ffff027224 */ /* 0x000fca00078e0a00 */
[----:B------:R-:W-:Y:S01]  /*04e0*/  @!P0 MOV R0, R2 ;  /* 0x0000000200008202 */ /* 0x000fe20000000f00 */
[----:B0-----:R-:W-:-:S10]  /*04f0*/  DMUL R8, R10, UR4 ;  /* 0x000000040a087c28 */ /* 0x001fd40008000000 */
[----:B------:R-:W0:Y:S02]  /*0500*/  F2F.F32.F64 R8, R8 ;  /* 0x0000000800087310 */ /* 0x000e240000301000 */
[----:B0-----:R-:W-:-:S07]  /*0510*/  FSEL R2, -R8, R8, !P1 ;  /* 0x0000000808027208 */ /* 0x001fce0004800100 */
.L_x_4:
[----:B------:R-:W-:Y:S05]  /*0520*/  BSYNC.RECONVERGENT B1 ;  /* 0x0000000000017941 */ /* 0x000fea0003800200 */
.L_x_3:
[----:B------:R-:W-:Y:S02]  /*0530*/  IMAD.MOV.U32 R4, RZ, RZ, 0x3bbb989d ;  /* 0x3bbb989dff047424 */ /* 0x000fe400078e00ff */
[----:B------:R-:W-:Y:S02]  /*0540*/  HFMA2 R8, -RZ, RZ, 0.487060546875, -0.0625 ;  /* 0x37cbac00ff087431 */ /* 0x000fe400000001ff */
[----:B------:R-:W-:Y:S01]  /*0550*/  IMAD.MOV.U32 R9, RZ, RZ, 0x437c0000 ;  /* 0x437c0000ff097424 */ /* 0x000fe200078e00ff */
[----:B------:R-:W-:Y:S01]  /*0560*/  LOP3.LUT R10, R0, 0x1, RZ, 0xc0, !PT ;  /* 0x00000001000a7812 */ /* 0x000fe200078ec0ff */
[----:B------:R-:W-:Y:S01]  /*0570*/  FFMA.SAT R4, |R5|, -R4, 0.5 ;  /* 0x3f00000005047423 */ /* 0x000fe20000002a04 */
[----:B------:R-:W-:Y:S01]  /*0580*/  FMUL R3, R2, R2 ;  /* 0x0000000202037220 */ /* 0x000fe20000400000 */
[----:B------:R-:W-:Y:S01]  /*0590*/  HFMA2 R11, -RZ, RZ, 1.541015625, -0.052001953125 ;  /* 0x3e2aaaa8ff0b7431 */ /* 0x000fe200000001ff */
[----:B------:R-:W-:Y:S01]  /*05a0*/  ISETP.NE.U32.AND P0, PT, R10, 0x1, PT ;  /* 0x000000010a00780c */ /* 0x000fe20003f05070 */
[----:B------:R-:W-:Y:S01]  /*05b0*/  FFMA.RM R9, R4, R9, 12582913 ;  /* 0x4b40000104097423 */ /* 0x000fe20000004009 */
[----:B------:R-:W-:Y:S01]  /*05c0*/  VIADD R0, R0, 0x1 ;  /* 0x0000000100007836 */ /* 0x000fe20000000000 */
[----:B------:R-:W0:Y:S01]  /*05d0*/  LDCU UR4, c[0x0][0x38c] ;  /* 0x00007180ff0477ac */ /* 0x000e220008000800 */
[----:B------:R-:W-:Y:S01]  /*05e0*/  FFMA R4, R3, R8, -0.0013887860113754868507 ;  /* 0xbab607ed03047423 */ /* 0x000fe20000000008 */
[C---:B------:R-:W-:Y:S01]  /*05f0*/  FADD R10, R9.reuse, -12583039 ;  /* 0xcb40007f090a7421 */ /* 0x040fe20000000000 */
[----:B------:R-:W-:Y:S01]  /*0600*/  MOV R8, 0x3c0885e4 ;  /* 0x3c0885e400087802 */ /* 0x000fe20000000f00 */
[----:B------:R-:W-:Y:S01]  /*0610*/  IMAD.SHL.U32 R9, R9, 0x800000, RZ ;  /* 0x0080000009097824 */ /* 0x000fe200078e00ff */
[----:B------:R-:W-:Y:S01]  /*0620*/  LOP3.LUT P1, RZ, R0, 0x2, RZ, 0xc0, !PT ;  /* 0x0000000200ff7812 */ /* 0x000fe2000782c0ff */
[C---:B------:R-:W-:Y:S01]  /*0630*/  FFMA R10, |R5|.reuse, -1.4426950216293334961, -R10 ;  /* 0xbfb8aa3b050a7823 */ /* 0x040fe20000000a0a */
[----:B------:R-:W-:Y:S01]  /*0640*/  FSEL R4, R4, -0.00019574658654164522886, P0 ;  /* 0xb94d415304047808 */ /* 0x000fe20000000000 */
[----:B------:R-:W-:Y:S01]  /*0650*/  VIADD R14, R14, 0x1 ;  /* 0x000000010e0e7836 */ /* 0x000fe20000000000 */
[----:B------:R-:W-:Y:S01]  /*0660*/  FSEL R8, R8, 0.041666727513074874878, !P0 ;  /* 0x3d2aaabb08087808 */ /* 0x000fe20004000000 */
[----:B------:R-:W-:Y:S01]  /*0670*/  FFMA R10, |R5|, -1.925963033500011079e-08, R10 ;  /* 0xb2a57060050a7823 */ /* 0x000fe2000000020a */
[----:B------:R-:W-:-:S02]  /*0680*/  FSEL R0, R2, 1, !P0 ;  /* 0x3f80000002007808 */ /* 0x000fc40004000000 */
[----:B------:R-:W-:Y:S01]  /*0690*/  FSEL R2, -R11, -0.4999999701976776123, !P0 ;  /* 0xbeffffff0b027808 */ /* 0x000fe20004000100 */
[C---:B------:R-:W-:Y:S02]  /*06a0*/  FFMA R4, R3.reuse, R4, R8 ;  /* 0x0000000403047223 */ /* 0x040fe40000000008 */
[----:B------:R-:W1:Y:S02]  /*06b0*/  MUFU.EX2 R10, R10 ;  /* 0x0000000a000a7308 */ /* 0x000e640000000800 */
[C---:B------:R-:W-:Y:S01]  /*06c0*/  FFMA R2, R3.reuse, R4, R2 ;  /* 0x0000000403027223 */ /* 0x040fe20000000002 */
[----:B------:R-:W-:Y:S01]  /*06d0*/  FFMA R3, R3, R0, RZ ;  /* 0x0000000003037223 */ /* 0x000fe200000000ff */
[----:B0-----:R-:W-:-:S03]  /*06e0*/  ISETP.NE.AND P0, PT, R14, UR4, PT ;  /* 0x000000040e007c0c */ /* 0x001fc6000bf05270 */
[----:B------:R-:W-:Y:S01]  /*06f0*/  FFMA R0, R3, R2, R0 ;  /* 0x0000000203007223 */ /* 0x000fe20000000000 */
[----:B------:R-:W-:-:S03]  /*0700*/  MOV R2, 0x3f800e1f ;  /* 0x3f800e1f00027802 */ /* 0x000fc60000000f00 */
[----:B------:R-:W-:-:S04]  /*0710*/  @P1 FADD R0, RZ, -R0 ;  /* 0x80000000ff001221 */ /* 0x000fc80000000000 */
[----:B-1----:R-:W-:-:S04]  /*0720*/  FFMA R9, R9, R10, R0 ;  /* 0x0000000a09097223 */ /* 0x002fc80000000000 */
[----:B------:R-:W-:-:S04]  /*0730*/  FFMA R9, R9, R2, 0.57721567153930664062 ;  /* 0x3f13c46809097423 */ /* 0x000fc80000000002 */
[----:B------:R-:W-:-:S06]  /*0740*/  FADD R9, |R9|, 0.0010000000474974513054 ;  /* 0x3a83126f09097421 */ /* 0x000fcc0000000200 */
[----:B------:R-:W0:Y:S01]  /*0750*/  MUFU.RSQ R9, R9 ;  /* 0x0000000900097308 */ /* 0x000e220000001400 */
[----:B------:R-:W-:Y:S05]  /*0760*/  @P0 BRA `(.L_x_6) ;  /* 0xfffffff800740947 */ /* 0x000fea000383ffff */
[----:B------:R-:W-:Y:S05]  /*0770*/  BRA `(.L_x_2) ;  /* 0x0000000800147947 */ /* 0x000fea0003800000 */
.L_x_1:
[----:B------:R-:W0:Y:S02]  /*0780*/  LDCU UR4, c[0x0][0x38c] ;  /* 0x00007180ff0477ac */ /* 0x000e240008000800 */
[----:B0-----:R-:W-:-:S09]  /*0790*/  UISETP.GE.AND UP0, UPT, UR4, 0x1, UPT ;  /* 0x000000010400788c */ /* 0x001fd2000bf06270 */
[----:B------:R-:W-:Y:S05]  /*07a0*/  BRA.U !UP0, `(.L_x_2) ;  /* 0x0000000908087547 */ /* 0x000fea000b800000 */
[----:B------:R-:W-:-:S07]  /*07b0*/  HFMA2 R5, -RZ, RZ, 0, 0 ;  /* 0x00000000ff057431 */ /* 0x000fce00000001ff */
.L_x_13:
[----:B------:R-:W-:Y:S01]  /*07c0*/  IMAD.MOV.U32 R0, RZ, RZ, 0x3f800408 ;  /* 0x3f800408ff007424 */ /* 0x000fe200078e00ff */
[----:B------:R-:W0:Y:S01]  /*07d0*/  LDCU UR4, c[0x0][0x38c] ;  /* 0x00007180ff0477ac */ /* 0x000e220008000800 */
[----:B------:R-:W-:Y:S01]  /*07e0*/  IADD3 R5, PT, PT, R5, 0x1, RZ ;  /* 0x0000000105057810 */ /* 0x000fe20007ffe0ff */
[----:B------:R-:W-:Y:S01]  /*07f0*/  BSSY.RECONVERGENT B1, `(.L_x_7) ;  /* 0x0000042000017945 */ /* 0x000fe20003800200 */
[----:B------:R-:W-:-:S04]  /*0800*/  FFMA R9, R9, R0, 0.31415900588035583496 ;  /* 0x3ea0d97309097423 */ /* 0x000fc80000000000 */
[C---:B------:R-:W-:Y:S01]  /*0810*/  FMUL R2, R9.reuse, 0.63661974668502807617 ;  /* 0x3f22f98309027820 */ /* 0x040fe20000400000 */
[----:B------:R-:W-:-:S05]  /*0820*/  FSETP.GE.AND P1, PT, |R9|, 105615, PT ;  /* 0x47ce47800900780b */ /* 0x000fca0003f26200 */
[----:B------:R-:W1:Y:S01]  /*0830*/  F2I.NTZ R2, R2 ;  /* 0x0000000200027305 */ /* 0x000e620000203100 */
[----:B0-----:R-:W-:Y:S02]  /*0840*/  ISETP.NE.AND P0, PT, R5, UR4, PT ;  /* 0x0000000405007c0c */ /* 0x001fe4000bf05270 */
[----:B-1----:R-:W-:-:S05]  /*0850*/  I2FP.F32.S32 R0, R2 ;  /* 0x0000000200007245 */ /* 0x002fca0000201400 */
        /* <DEDUP_REMOVED lines=8> */
[----:B------:R-:W-:Y:S01]  /*08e0*/  SHF.L.U32 R2, R9, 0x8, RZ ;  /* 0x0000000809027819 */ /* 0x000fe200000006ff */
[----:B------:R-:W-:Y:S01]  /*08f0*/  IMAD.MOV.U32 R8, RZ, RZ, RZ ;  /* 0x000000ffff087224 */ /* 0x000fe200078e00ff */
[----:B------:R-:W-:Y:S01]  /*0900*/  MOV R0, R1 ;  /* 0x0000000100007202 */ /* 0x000fe20000000f00 */
[----:B------:R-:W0:Y:S01]  /*0910*/  LDCU.64 UR8, c[0x4][URZ] ;  /* 0x01000000ff0877ac */ /* 0x000e220008000a00 */
[----:B------:R-:W-:Y:S01]  /*0920*/  LOP3.LUT R15, R2, 0x80000000, RZ, 0xfc, !PT ;  /* 0x80000000020f7812 */ /* 0x000fe200078efcff */
[----:B------:R-:W-:Y:S01]  /*0930*/  UMOV UR5, URZ ;  /* 0x000000ff00057c82 */ /* 0x000fe20008000000 */
[----:B------:R-:W-:-:S05]  /*0940*/  UMOV UR4, URZ ;  /* 0x000000ff00047c82 */ /* 0x000fca0008000000 */
.L_x_9:
[----:B0-----:R-:W-:Y:S01]  /*0950*/  IMAD.U32 R10, RZ, RZ, UR8 ;  /* 0x00000008ff0a7e24 */ /* 0x001fe2000f8e00ff */
[----:B------:R-:W-:-:S05]  /*0960*/  MOV R11, UR9 ;  /* 0x00000009000b7c02 */ /* 0x000fca0008000f00 */
[----:B------:R-:W2:Y:S01]  /*0970*/  LDG.E.CONSTANT R2, desc[UR6][R10.64] ;  /* 0x000000060a027981 */ /* 0x000ea2000c1e9900 */
[----:B------:R-:W-:Y:S02]  /*0980*/  UIADD3 UR8, UP0, UPT, UR8, 0x4, URZ ;  /* 0x0000000408087890 */ /* 0x000fe4000ff1e0ff */
[----:B------:R-:W-:Y:S02]  /*0990*/  UIADD3 UR4, UPT, UPT, UR4, 0x1, URZ ;  /* 0x0000000104047890 */ /* 0x000fe4000fffe0ff */
[----:B------:R-:W-:Y:S02]  /*09a0*/  UIADD3.X UR9, UPT, UPT, URZ, UR9, URZ, UP0, !UPT ;  /* 0x00000009ff097290 */ /* 0x000fe400087fe4ff */
[----:B------:R-:W-:Y:S01]  /*09b0*/  UISETP.NE.AND UP0, UPT, UR4, 0x6, UPT ;  /* 0x000000060400788c */ /* 0x000fe2000bf05270 */
[----:B--2---:R-:W-:-:S03]  /*09c0*/  IMAD.WIDE.U32 R2, R2, R15, RZ ;  /* 0x0000000f02027225 */ /* 0x004fc600078e00ff */
[----:B------:R-:W-:-:S04]  /*09d0*/  IADD3 R13, P1, PT, R2, R8, RZ ;  /* 0x00000008020d7210 */ /* 0x000fc80007f3e0ff */
[----:B------:R-:W-:Y:S01]  /*09e0*/  IADD3.X R8, PT, PT, R3, UR5, RZ, P1, !PT ;  /* 0x0000000503087c10 */ /* 0x000fe20008ffe4ff */
[----:B------:R0:W-:Y:S02]  /*09f0*/  STL [R0], R13 ;  /* 0x0000000d00007387 */ /* 0x0001e40000100800 */
[----:B0-----:R-:W-:Y:S01]  /*0a00*/  VIADD R0, R0, 0x4 ;  /* 0x0000000400007836 */ /* 0x001fe20000000000 */
[----:B------:R-:W-:Y:S06]  /*0a10*/  BRA.U UP0, `(.L_x_9) ;  /* 0xfffffffd00cc7547 */ /* 0x000fec000b83ffff */
[----:B------:R-:W-:Y:S01]  /*0a20*/  SHF.R.U32.HI R4, RZ, 0x17, R9 ;  /* 0x00000017ff047819 */ /* 0x000fe20000011609 */
[----:B------:R0:W-:Y:S03]  /*0a30*/  STL [R1+0x18], R8 ;  /* 0x0000180801007387 */ /* 0x0001e60000100800 */
[C---:B------:R-:W-:Y:S02]  /*0a40*/  LOP3.LUT R0, R4.reuse, 0xe0, RZ, 0xc0, !PT ;  /* 0x000000e004007812 */ /* 0x040fe400078ec0ff */
[----:B------:R-:W-:Y:S02]  /*0a50*/  LOP3.LUT P1, RZ, R4, 0x1f, RZ, 0xc0, !PT ;  /* 0x0000001f04ff7812 */ /* 0x000fe4000782c0ff */
[----:B------:R-:W-:-:S04]  /*0a60*/  IADD3 R0, PT, PT, R0, -0x80, RZ ;  /* 0xffffff8000007810 */ /* 0x000fc80007ffe0ff */
        /* <DEDUP_REMOVED lines=11> */
[C---:B------:R-:W-:Y:S01]  /*0b20*/  SHF.L.W.U32.HI R2, R3.reuse, 0x2, R0 ;  /* 0x0000000203027819 */ /* 0x040fe20000010e00 */
[----:B------:R-:W-:-:S03]  /*0b30*/  IMAD.SHL.U32 R3, R3, 0x4, RZ ;  /* 0x0000000403037824 */ /* 0x000fc600078e00ff */
[----:B------:R-:W-:-:S04]  /*0b40*/  SHF.R.S32.HI R4, RZ, 0x1f, R2 ;  /* 0x0000001fff047819 */ /* 0x000fc80000011402 */
[C---:B------:R-:W-:Y:S02]  /*0b50*/  LOP3.LUT R10, R4.reuse, R3, RZ, 0x3c, !PT ;  /* 0x00000003040a7212 */ /* 0x040fe400078e3cff */
[----:B------:R-:W-:Y:S02]  /*0b60*/  LOP3.LUT R11, R4, R2, RZ, 0x3c, !PT ;  /* 0x00000002040b7212 */ /* 0x000fe400078e3cff */
[----:B------:R-:W-:Y:S02]  /*0b70*/  SHF.R.U32.HI R3, RZ, 0x1e, R0 ;  /* 0x0000001eff037819 */ /* 0x000fe40000011600 */
[C---:B------:R-:W-:Y:S02]  /*0b80*/  LOP3.LUT R0, R2.reuse, R9, RZ, 0x3c, !PT ;  /* 0x0000000902007212 */ /* 0x040fe400078e3cff */
[----:B------:R-:W1:Y:S01]  /*0b90*/  I2F.F64.S64 R10, R10 ;  /* 0x0000000a000a7312 */ /* 0x000e620000301c00 */
[----:B------:R-:W-:Y:S02]  /*0ba0*/  LEA.HI R2, R2, R3, RZ, 0x1 ;  /* 0x0000000302027211 */ /* 0x000fe400078f08ff */
[----:B------:R-:W-:-:S02]  /*0bb0*/  ISETP.GE.AND P2, PT, R0, RZ, PT ;  /* 0x000000ff0000720c */ /* 0x000fc40003f46270 */
[----:B------:R-:W-:-:S05]  /*0bc0*/  IADD3 R0, PT, PT, -R2, RZ, RZ ;  /* 0x000000ff02007210 */ /* 0x000fca0007ffe1ff */
[----:B------:R-:W-:Y:S01]  /*0bd0*/  @!P1 IMAD.MOV.U32 R2, RZ, RZ, R0 ;  /* 0x000000ffff029224 */ /* 0x000fe200078e0000 */
[----:B-1----:R-:W-:-:S10]  /*0be0*/  DMUL R12, R10, UR4 ;  /* 0x000000040a0c7c28 */ /* 0x002fd40008000000 */
[----:B------:R-:W1:Y:S02]  /*0bf0*/  F2F.F32.F64 R12, R12 ;  /* 0x0000000c000c7310 */ /* 0x000e640000301000 */
[----:B01----:R-:W-:-:S07]  /*0c00*/  FSEL R3, -R12, R12, !P2 ;  /* 0x0000000c0c037208 */ /* 0x003fce0005000100 */
.L_x_8:
[----:B------:R-:W-:Y:S05]  /*0c10*/  BSYNC.RECONVERGENT B1 ;  /* 0x0000000000017941 */ /* 0x000fea0003800200 */
.L_x_7:
[----:B------:R-:W-:Y:S01]  /*0c20*/  FADD R9, |R9|, 1 ;  /* 0x3f80000009097421 */ /* 0x000fe20000000200 */
[----:B------:R-:W-:Y:S01]  /*0c30*/  MOV R11, 0x3e055027 ;  /* 0x3e055027000b7802 */ /* 0x000fe20000000f00 */
[----:B------:R-:W-:Y:S01]  /*0c40*/  HFMA2 R8, -RZ, RZ, 1.291015625, -0.052581787109375 ;  /* 0x3d2aaabbff087431 */ /* 0x000fe200000001ff */
[----:B------:R-:W-:Y:S01]  /*0c50*/  LOP3.LUT R4, R2, 0x1, RZ, 0xc0, !PT ;  /* 0x0000000102047812 */ /* 0x000fe200078ec0ff */
[----:B------:R-:W-:Y:S01]  /*0c60*/  IMAD.MOV.U32 R14, RZ, RZ, 0x3effffff ;  /* 0x3effffffff0e7424 */ /* 0x000fe200078e00ff */
[C---:B------:R-:W-:Y:S01]  /*0c70*/  IADD3 R0, PT, PT, R9.reuse, -0x3f2aaaab, RZ ;  /* 0xc0d5555509007810 */ /* 0x040fe20007ffe0ff */
[----:B------:R-:W-:Y:S01]  /*0c80*/  BSSY.RECONVERGENT B1, `(.L_x_10) ;  /* 0x0000033000017945 */ /* 0x000fe20003800200 */
[----:B------:R-:W-:Y:S02]  /*0c90*/  ISETP.NE.U32.AND P3, PT, R4, 0x1, PT ;  /* 0x000000010400780c */ /* 0x000fe40003f65070 */
[----:B------:R-:W-:Y:S02]  /*0ca0*/  LOP3.LUT R10, R0, 0xff800000, RZ, 0xc0, !PT ;  /* 0xff800000000a7812 */ /* 0x000fe400078ec0ff */
[----:B------:R-:W-:-:S02]  /*0cb0*/  ISETP.GT.U32.AND P2, PT, R9, 0x7f7fffff, PT ;  /* 0x7f7fffff0900780c */ /* 0x000fc40003f44070 */
[----:B------:R-:W-:Y:S01]  /*0cc0*/  FSEL R8, R8, 0.0083327032625675201416, !P3 ;  /* 0x3c0885e408087808 */ /* 0x000fe20005800000 */
[----:B------:R-:W-:Y:S01]  /*0cd0*/  IMAD.IADD R0, R9, 0x1, -R10 ;  /* 0x0000000109007824 */ /* 0x000fe200078e0a0a */
[----:B------:R-:W-:Y:S02]  /*0ce0*/  LOP3.LUT P1, RZ, R2, 0x2, RZ, 0xc0, !PT ;  /* 0x0000000202ff7812 */ /* 0x000fe4000782c0ff */
[----:B------:R-:W-:Y:S01]  /*0cf0*/  FSEL R2, -R14, -0.16666662693023681641, !P3 ;  /* 0xbe2aaaa80e027808 */ /* 0x000fe20005800100 */
[----:B------:R-:W-:Y:S01]  /*0d00*/  FADD R12, R0, -1 ;  /* 0xbf800000000c7421 */ /* 0x000fe20000000000 */
[----:B------:R-:W-:-:S03]  /*0d10*/  IMAD.MOV.U32 R0, RZ, RZ, 0x37cbac00 ;  /* 0x37cbac00ff007424 */ /* 0x000fc600078e00ff */
[----:B------:R-:W-:-:S04]  /*0d20*/  FFMA R11, R12, -R11, 0.14084610342979431152 ;  /* 0x3e1039f60c0b7423 */ /* 0x000fc8000000080b */
[----:B------:R-:W-:-:S04]  /*0d30*/  FFMA R11, R12, R11, -0.12148627638816833496 ;  /* 0xbdf8cdcc0c0b7423 */ /* 0x000fc8000000000b */
[----:B------:R-:W-:-:S04]  /*0d40*/  FFMA R11, R12, R11, 0.13980610668659210205 ;  /* 0x3e0f29550c0b7423 */ /* 0x000fc8000000000b */
[----:B------:R-:W-:-:S04]  /*0d50*/  FFMA R11, R12, R11, -0.16684235632419586182 ;  /* 0xbe2ad8b90c0b7423 */ /* 0x000fc8000000000b */
[----:B------:R-:W-:Y:S01]  /*0d60*/  FFMA R13, R12, R11, 0.20012299716472625732 ;  /* 0x3e4ced0b0c0d7423 */ /* 0x000fe2000000000b */
[----:B------:R-:W-:-:S03]  /*0d70*/  FMUL R11, R3, R3 ;  /* 0x00000003030b7220 */ /* 0x000fc60000400000 */
[----:B------:R-:W-:Y:S01]  /*0d80*/  FFMA R13, R12, R13, -0.24999669194221496582 ;  /* 0xbe7fff220c0d7423 */ /* 0x000fe2000000000d */
[----:B------:R-:W-:-:S03]  /*0d90*/  FFMA R0, R11, R0, -0.0013887860113754868507 ;  /* 0xbab607ed0b007423 */ /* 0x000fc60000000000 */
[----:B------:R-:W-:Y:S02]  /*0da0*/  FFMA R13, R12, R13, 0.33333182334899902344 ;  /* 0x3eaaaa780c0d7423 */ /* 0x000fe4000000000d */
[----:B------:R-:W-:Y:S02]  /*0db0*/  FSEL R4, R0, -0.00019574658654164522886, !P3 ;  /* 0xb94d415300047808 */ /* 0x000fe40005800000 */
[C---:B------:R-:W-:Y:S01]  /*0dc0*/  FFMA R13, R12.reuse, R13, -0.5 ;  /* 0xbf0000000c0d7423 */ /* 0x040fe2000000000d */
[----:B------:R-:W-:Y:S02]  /*0dd0*/  I2FP.F32.S32 R0, R10 ;  /* 0x0000000a00007245 */ /* 0x000fe40000201400 */
[----:B------:R-:W-:Y:S01]  /*0de0*/  FFMA R4, R11, R4, R8 ;  /* 0x000000040b047223 */ /* 0x000fe20000000008 */
[----:B------:R-:W-:Y:S01]  /*0df0*/  FMUL R13, R12, R13 ;  /* 0x0000000d0c0d7220 */ /* 0x000fe20000400000 */
[----:B------:R-:W-:Y:S01]  /*0e00*/  MOV R10, 0x7f800000 ;  /* 0x7f800000000a7802 */ /* 0x000fe20000000f00 */
[----:B------:R-:W-:Y:S01]  /*0e10*/  FFMA R8, R0, 1.1920928955078125e-07, RZ ;  /* 0x3400000000087823 */ /* 0x000fe200000000ff */
[----:B------:R-:W-:Y:S01]  /*0e20*/  FSEL R0, R3, 1, P3 ;  /* 0x3f80000003007808 */ /* 0x000fe20001800000 */
[----:B------:R-:W-:Y:S01]  /*0e30*/  FFMA R13, R12, R13, R12 ;  /* 0x0000000d0c0d7223 */ /* 0x000fe2000000000c */
[----:B------:R-:W-:-:S03]  /*0e40*/  FFMA R2, R11, R4, R2 ;  /* 0x000000040b027223 */ /* 0x000fc60000000002 */
[----:B------:R-:W-:Y:S01]  /*0e50*/  FFMA R11, R11, R0, RZ ;  /* 0x000000000b0b7223 */ /* 0x000fe200000000ff */
[----:B------:R-:W-:Y:S01]  /*0e60*/  FFMA R8, R8, 0.69314718246459960938, R13 ;  /* 0x3f31721808087823 */ /* 0x000fe2000000000d */
[C---:B------:R-:W-:Y:S01]  /*0e70*/  @P2 FFMA R8, R9.reuse, R10, +INF ;  /* 0x7f80000009082423 */ /* 0x040fe2000000000a */
[----:B------:R-:W-:Y:S01]  /*0e80*/  FSETP.NEU.AND P2, PT, R9, RZ, PT ;  /* 0x000000ff0900720b */ /* 0x000fe20003f4d000 */
[----:B------:R-:W-:Y:S01]  /*0e90*/  FFMA R0, R11, R2, R0 ;  /* 0x000000020b007223 */ /* 0x000fe20000000000 */
[----:B------:R-:W-:Y:S02]  /*0ea0*/  IMAD.MOV.U32 R2, RZ, RZ, 0x3f7ff78c ;  /* 0x3f7ff78cff027424 */ /* 0x000fe400078e00ff */
[----:B------:R-:W-:Y:S01]  /*0eb0*/  FSEL R3, R8, -INF , P2 ;  /* 0xff80000008037808 */ /* 0x000fe20001000000 */
[----:B------:R-:W-:-:S04]  /*0ec0*/  @P1 FADD R0, RZ, -R0 ;  /* 0x80000000ff001221 */ /* 0x000fc80000000000 */
[----:B------:R-:W-:-:S04]  /*0ed0*/  FADD R3, R0, R3 ;  /* 0x0000000300037221 */ /* 0x000fc80000000000 */
[----:B------:R-:W-:-:S04]  /*0ee0*/  FFMA R3, R3, R2, 1.2345670461654663086 ;  /* 0x3f9e064b03037423 */ /* 0x000fc80000000002 */
[----:B------:R-:W-:-:S04]  /*0ef0*/  FADD R0, |R3|, 0.0010000000474974513054 ;  /* 0x3a83126f03007421 */ /* 0x000fc80000000200 */
[----:B------:R0:W1:Y:S01]  /*0f00*/  MUFU.RSQ R3, R0 ;  /* 0x0000000000037308 */ /* 0x0000620000001400 */
[----:B------:R-:W-:-:S04]  /*0f10*/  IADD3 R2, PT, PT, R0, -0xd000000, RZ ;  /* 0xf300000000027810 */ /* 0x000fc80007ffe0ff */
[----:B------:R-:W-:-:S13]  /*0f20*/  ISETP.GT.U32.AND P1, PT, R2, 0x727fffff, PT ;  /* 0x727fffff0200780c */ /* 0x000fda0003f24070 */
[----:B01----:R-:W-:Y:S05]  /*0f30*/  @!P1 BRA `(.L_x_11) ;  /* 0x00000000000c9947 */ /* 0x003fea0003800000 */
[----:B------:R-:W-:-:S07]  /*0f40*/  MOV R11, 0xf60 ;  /* 0x00000f60000b7802 */ /* 0x000fce0000000f00 */
[----:B------:R-:W-:Y:S05]  /*0f50*/  CALL.REL.NOINC `($__internal_0_$__cuda_sm20_sqrt_rn_f32_slowpath) ;  /* 0x0000000000287944 */ /* 0x000fea0003c00000 */
[----:B------:R-:W-:Y:S05]  /*0f60*/  BRA `(.L_x_12) ;  /* 0x0000000000107947 */ /* 0x000fea0003800000 */
.L_x_11:
[----:B------:R-:W-:Y:S01]  /*0f70*/  FMUL.FTZ R9, R0, R3 ;  /* 0x0000000300097220 */ /* 0x000fe20000410000 */
[----:B------:R-:W-:-:S03]  /*0f80*/  FMUL.FTZ R2, R3, 0.5 ;  /* 0x3f00000003027820 */ /* 0x000fc60000410000 */
[----:B------:R-:W-:-:S04]  /*0f90*/  FFMA R0, -R9, R9, R0 ;  /* 0x0000000909007223 */ /* 0x000fc80000000100 */
[----:B------:R-:W-:-:S07]  /*0fa0*/  FFMA R9, R0, R2, R9 ;  /* 0x0000000200097223 */ /* 0x000fce0000000009 */
.L_x_12:
[----:B------:R-:W-:Y:S05]  /*0fb0*/  BSYNC.RECONVERGENT B1 ;  /* 0x0000000000017941 */ /* 0x000fea0003800200 */
.L_x_10:
[----:B------:R-:W-:Y:S05]  /*0fc0*/  @P0 BRA `(.L_x_13) ;  /* 0xfffffff400fc0947 */ /* 0x000fea000383ffff */
.L_x_2:
[----:B------:R-:W-:Y:S05]  /*0fd0*/  BSYNC.RECONVERGENT B0 ;  /* 0x0000000000007941 */ /* 0x000fea0003800200 */
.L_x_0:
[----:B0-----:R-:W-:Y:S01]  /*0fe0*/  STG.E desc[UR6][R6.64], R9 ;  /* 0x0000000906007986 */ /* 0x001fe2000c101906 */
[----:B------:R-:W-:Y:S05]  /*0ff0*/  EXIT ;  /* 0x000000000000794d */ /* 0x000fea0003800000 */
        .weak           $__internal_0_$__cuda_sm20_sqrt_rn_f32_slowpath
        .type           $__internal_0_$__cuda_sm20_sqrt_rn_f32_slowpath,@function
        .size           $__internal_0_$__cuda_sm20_sqrt_rn_f32_slowpath,(.L_x_16 - $__internal_0_$__cuda_sm20_sqrt_rn_f32_slowpath)
$__internal_0_$__cuda_sm20_sqrt_rn_f32_slowpath:
[----:B------:R-:W-:-:S13]  /*1000*/  LOP3.LUT P1, RZ, R0, 0x7fffffff, RZ, 0xc0, !PT ;  /* 0x7fffffff00ff7812 */ /* 0x000fda000782c0ff */
[----:B------:R-:W-:Y:S01]  /*1010*/  @!P1 IMAD.MOV.U32 R2, RZ, RZ, R0 ;  /* 0x000000ffff029224 */ /* 0x000fe200078e0000 */
[----:B------:R-:W-:Y:S06]  /*1020*/  @!P1 BRA `(.L_x_14) ;  /* 0x0000000000409947 */ /* 0x000fec0003800000 */
[----:B------:R-:W-:-:S13]  /*1030*/  FSETP.GEU.FTZ.AND P1, PT, R0, RZ, PT ;  /* 0x000000ff0000720b */ /* 0x000fda0003f3e000 */
[----:B------:R-:W-:Y:S01]  /*1040*/  @!P1 MOV R2, 0x7fffffff ;  /* 0x7fffffff00029802 */ /* 0x000fe20000000f00 */
[----:B------:R-:W-:Y:S06]  /*1050*/  @!P1 BRA `(.L_x_14) ;  /* 0x0000000000349947 */ /* 0x000fec0003800000 */
[----:B------:R-:W-:-:S13]  /*1060*/  FSETP.GTU.FTZ.AND P1, PT, |R0|, +INF , PT ;  /* 0x7f8000000000780b */ /* 0x000fda0003f3c200 */
[----:B------:R-:W-:Y:S01]  /*1070*/  @P1 FADD.FTZ R2, R0, 1 ;  /* 0x3f80000000021421 */ /* 0x000fe20000010000 */
[----:B------:R-:W-:Y:S06]  /*1080*/  @P1 BRA `(.L_x_14) ;  /* 0x0000000000281947 */ /* 0x000fec0003800000 */
[----:B------:R-:W-:-:S13]  /*1090*/  FSETP.NEU.FTZ.AND P1, PT, |R0|, +INF , PT ;  /* 0x7f8000000000780b */ /* 0x000fda0003f3d200 */
[----:B------:R-:W-:-:S04]  /*10a0*/  @P1 FFMA R3, R0, 1.84467440737095516160e+19, RZ ;  /* 0x5f80000000031823 */ /* 0x000fc800000000ff */
[----:B------:R-:W0:Y:S02]  /*10b0*/  @P1 MUFU.RSQ R2, R3 ;  /* 0x0000000300021308 */ /* 0x000e240000001400 */
[----:B0-----:R-:W-:Y:S01]  /*10c0*/  @P1 FMUL.FTZ R4, R3, R2 ;  /* 0x0000000203041220 */ /* 0x001fe20000410000 */
[----:B------:R-:W-:Y:S01]  /*10d0*/  @P1 FMUL.FTZ R10, R2, 0.5 ;  /* 0x3f000000020a1820 */ /* 0x000fe20000410000 */
[----:B------:R-:W-:Y:S02]  /*10e0*/  @!P1 IMAD.MOV.U32 R2, RZ, RZ, R0 ;  /* 0x000000ffff029224 */ /* 0x000fe400078e0000 */
[----:B------:R-:W-:-:S04]  /*10f0*/  @P1 FADD.FTZ R8, -R4, -RZ ;  /* 0x800000ff04081221 */ /* 0x000fc80000010100 */
[----:B------:R-:W-:-:S04]  /*1100*/  @P1 FFMA R9, R4, R8, R3 ;  /* 0x0000000804091223 */ /* 0x000fc80000000003 */
[----:B------:R-:W-:-:S04]  /*1110*/  @P1 FFMA R9, R9, R10, R4 ;  /* 0x0000000a09091223 */ /* 0x000fc80000000004 */
[----:B------:R-:W-:-:S07]  /*1120*/  @P1 FMUL.FTZ R2, R9, 2.3283064365386962891e-10 ;  /* 0x2f80000009021820 */ /* 0x000fce0000410000 */
.L_x_14:
[----:B------:R-:W-:Y:S01]  /*1130*/  HFMA2 R3, -RZ, RZ, 0, 0 ;  /* 0x00000000ff037431 */ /* 0x000fe200000001ff */
[----:B------:R-:W-:Y:S01]  /*1140*/  MOV R9, R2 ;  /* 0x0000000200097202 */ /* 0x000fe20000000f00 */
[----:B------:R-:W-:-:S04]  /*1150*/  IMAD.MOV.U32 R2, RZ, RZ, R11 ;  /* 0x000000ffff027224 */ /* 0x000fc800078e000b */
[----:B------:R-:W-:Y:S05]  /*1160*/  RET.REL.NODEC R2 `(_Z25dataBasedDivergenceKernelPfii) ;  /* 0xffffffec02a47950 */ /* 0x000fea0003c3ffff */
.L_x_15:
[----:B------:R-:W-:-:S00]  /*1170*/  BRA `(.L_x_15) ;  /* 0xfffffffc00fc7947 */ /* 0x000fc0000383ffff */
[----:B------:R-:W-:-:S00]  /*1180*/  NOP ;  /* 0x0000000000007918 */ /* 0x000fc00000000000 */
[----:B------:R-:W-:-:S00]  /*1190*/  NOP ;  /* 0x0000000000007918 */ /* 0x000fc00000000000 */
[----:B------:R-:W-:-:S00]  /*11a0*/  NOP ;  /* 0x0000000000007918 */ /* 0x000fc00000000000 */
[----:B------:R-:W-:-:S00]  /*11b0*/  NOP ;  /* 0x0000000000007918 */ /* 0x000fc00000000000 */
[----:B------:R-:W-:-:S00]  /*11c0*/  NOP ;  /* 0x0000000000007918 */ /* 0x000fc00000000000 */
[----:B------:R-:W-:-:S00]  /*11d0*/  NOP ;  /* 0x0000000000007918 */ /* 0x000fc00000000000 */
[----:B------:R-:W-:-:S00]  /*11e0*/  NOP ;  /* 0x0000000000007918 */ /* 0x000fc00000000000 */
[----:B------:R-:W-:-:S00]  /*11f0*/  NOP ;  /* 0x0000000000007918 */ /* 0x000fc00000000000 */
.L_x_16:


//--------------------- .nv.global.init           --------------------------
	.section	.nv.global.init,"aw",@progbits
	.align	4
.nv.global.init:
	.type		__cudart_i2opi_f,@object
	.size		__cudart_i2opi_f,(.L_0 - __cudart_i2opi_f)
__cudart_i2opi_f:
        /*0000*/ 	.byte	0x41, 0x90, 0x43, 0x3c, 0x99, 0x95, 0x62, 0xdb, 0xc0, 0xdd, 0x34, 0xf5, 0xd1, 0x57, 0x27, 0xfc
        /*0010*/ 	.byte	0x29, 0x15, 0x44, 0x4e, 0x6e, 0x83, 0xf9, 0xa2
.L_0:


//--------------------- .nv.shared.reserved.0     --------------------------
	.section	.nv.shared.reserved.0,"aw",@nobits
	.weak		__nv_reservedSMEM_offset_0_alias
	.size		__nv_reservedSMEM_offset_0_alias, 0, 64
	.other		__nv_reservedSMEM_offset_0_alias,@"STO_CUDA_RESERVED_SHARED STV_DEFAULT"
__nv_reservedSMEM_offset_0_alias:
	.zero		0
	.zero		64


//--------------------- .nv.constant0._Z25dataBasedDivergenceKernelPfii --------------------------
	.section	.nv.constant0._Z25dataBasedDivergenceKernelPfii,"a",@progbits
	.sectionflags	@""
	.align	4
.nv.constant0._Z25dataBasedDivergenceKernelPfii:
	.zero		912


//--------------------- SYMBOLS --------------------------

	.type		.nv.reservedSmem.offset0,@object
	.size		.nv.reservedSmem.offset0,0x4
